//
// Generated by NVIDIA NVVM Compiler
//
// Compiler Build ID: CL-36424714
// Cuda compilation tools, release 13.0, V13.0.88
// Based on NVVM 20.0.0
//

.version 9.0
.target sm_100
.address_size 64

	// .globl	_Z9iterationPPPdS1_S1_iiS_

.visible .entry _Z9iterationPPPdS1_S1_iiS_(
	.param .u64 .ptr .align 1 _Z9iterationPPPdS1_S1_iiS__param_0,
	.param .u64 .ptr .align 1 _Z9iterationPPPdS1_S1_iiS__param_1,
	.param .u64 .ptr .align 1 _Z9iterationPPPdS1_S1_iiS__param_2,
	.param .u32 _Z9iterationPPPdS1_S1_iiS__param_3,
	.param .u32 _Z9iterationPPPdS1_S1_iiS__param_4,
	.param .u64 .ptr .align 1 _Z9iterationPPPdS1_S1_iiS__param_5
)
{
	.reg .pred 	%p<4>;
	.reg .b32 	%r<20>;
	.reg .b64 	%rd<47>;
	.reg .b64 	%fd<27>;

	ld.param.u64 	%rd1, [_Z9iterationPPPdS1_S1_iiS__param_0];
	ld.param.u64 	%rd2, [_Z9iterationPPPdS1_S1_iiS__param_1];
	ld.param.u64 	%rd3, [_Z9iterationPPPdS1_S1_iiS__param_2];
	ld.param.u32 	%r5, [_Z9iterationPPPdS1_S1_iiS__param_3];
	ld.param.u64 	%rd4, [_Z9iterationPPPdS1_S1_iiS__param_5];
	mov.u32 	%r6, %tid.x;
	mov.u32 	%r7, %ctaid.x;
	mov.u32 	%r8, %ntid.x;
	mad.lo.s32 	%r1, %r7, %r8, %r6;
	add.s32 	%r9, %r1, 1;
	mov.u32 	%r10, %tid.y;
	mov.u32 	%r11, %ctaid.y;
	mov.u32 	%r12, %ntid.y;
	mad.lo.s32 	%r13, %r11, %r12, %r10;
	mov.u32 	%r14, %tid.z;
	mov.u32 	%r15, %ctaid.z;
	mov.u32 	%r16, %ntid.z;
	mad.lo.s32 	%r17, %r15, %r16, %r14;
	setp.gt.s32 	%p1, %r9, %r5;
	max.s32 	%r18, %r13, %r17;
	setp.ge.s32 	%p2, %r18, %r5;
	mov.f64 	%fd26, 0d0000000000000000;
	or.pred  	%p3, %p2, %p1;
	@%p3 bra 	$L__BB0_2;
	cvta.to.global.u64 	%rd5, %rd2;
	cvta.to.global.u64 	%rd6, %rd3;
	cvta.to.global.u64 	%rd7, %rd1;
	add.s32 	%r19, %r5, 1;
	cvt.rn.f64.u32 	%fd4, %r19;
	mov.f64 	%fd5, 0d4000000000000000;
	div.rn.f64 	%fd6, %fd5, %fd4;
	mul.f64 	%fd7, %fd6, %fd6;
	mul.wide.s32 	%rd8, %r1, 8;
	add.s64 	%rd9, %rd5, %rd8;
	ld.global.u64 	%rd10, [%rd9];
	mul.wide.u32 	%rd11, %r13, 8;
	add.s64 	%rd12, %rd10, %rd11;
	ld.u64 	%rd13, [%rd12+8];
	mul.wide.u32 	%rd14, %r17, 8;
	add.s64 	%rd15, %rd13, %rd14;
	ld.f64 	%fd8, [%rd15+8];
	ld.global.u64 	%rd16, [%rd9+16];
	add.s64 	%rd17, %rd16, %rd11;
	ld.u64 	%rd18, [%rd17+8];
	add.s64 	%rd19, %rd18, %rd14;
	ld.f64 	%fd9, [%rd19+8];
	add.f64 	%fd10, %fd8, %fd9;
	ld.global.u64 	%rd20, [%rd9+8];
	add.s64 	%rd21, %rd20, %rd11;
	ld.u64 	%rd22, [%rd21];
	add.s64 	%rd23, %rd22, %rd14;
	ld.f64 	%fd11, [%rd23+8];
	add.f64 	%fd12, %fd10, %fd11;
	ld.u64 	%rd24, [%rd21+16];
	add.s64 	%rd25, %rd24, %rd14;
	ld.f64 	%fd13, [%rd25+8];
	add.f64 	%fd14, %fd12, %fd13;
	ld.u64 	%rd26, [%rd21+8];
	add.s64 	%rd27, %rd26, %rd14;
	ld.f64 	%fd15, [%rd27+16];
	add.f64 	%fd16, %fd14, %fd15;
	ld.f64 	%fd17, [%rd27];
	add.f64 	%fd18, %fd16, %fd17;
	add.s64 	%rd28, %rd6, %rd8;
	ld.global.u64 	%rd29, [%rd28+8];
	add.s64 	%rd30, %rd29, %rd11;
	ld.u64 	%rd31, [%rd30+8];
	add.s64 	%rd32, %rd31, %rd14;
	ld.f64 	%fd19, [%rd32+8];
	fma.rn.f64 	%fd20, %fd7, %fd19, %fd18;
	mul.f64 	%fd21, %fd20, 0d3FC5555555555555;
	add.s64 	%rd33, %rd7, %rd8;
	ld.global.u64 	%rd34, [%rd33+8];
	add.s64 	%rd35, %rd34, %rd11;
	ld.u64 	%rd36, [%rd35+8];
	add.s64 	%rd37, %rd36, %rd14;
	st.f64 	[%rd37+8], %fd21;
	ld.global.u64 	%rd38, [%rd33+8];
	add.s64 	%rd39, %rd38, %rd11;
	ld.u64 	%rd40, [%rd39+8];
	add.s64 	%rd41, %rd40, %rd14;
	ld.f64 	%fd22, [%rd41+8];
	ld.global.u64 	%rd42, [%rd9+8];
	add.s64 	%rd43, %rd42, %rd11;
	ld.u64 	%rd44, [%rd43+8];
	add.s64 	%rd45, %rd44, %rd14;
	ld.f64 	%fd23, [%rd45+8];
	sub.f64 	%fd26, %fd22, %fd23;
$L__BB0_2:
	cvta.to.global.u64 	%rd46, %rd4;
	mul.f64 	%fd24, %fd26, %fd26;
	atom.global.add.f64 	%fd25, [%rd46], %fd24;
	ret;

}


// ===== COMPILED SASS (sm_100) =====

	.target	sm_100

	.elftype	@"ET_EXEC"


//--------------------- .note.nv.tkinfo           --------------------------
	.section	.note.nv.tkinfo,"",@"SHT_NOTE"
	.sectionflags	@"SHF_NOTE_NV_TKINFO"
	.tkinfo
        /*0018*/ 	.word	0x00000002
        /*0030*/ 	.string	""
        /*0030*/ 	.string	"ptxas"
        /*0030*/ 	.string	"Cuda compilation tools, release 13.0, V13.0.88"
        /*0030*/ 	.string	"Build cuda_13.0.r13.0/compiler.36424714_0"
        /*0030*/ 	.string	"-arch sm_100 -m 64 "



//--------------------- .note.nv.cuinfo           --------------------------
	.section	.note.nv.cuinfo,"",@"SHT_NOTE"
	.sectionflags	@"SHF_NOTE_NV_CUINFO"
        /*0018*/ 	.short	0x0002
        /*001a*/ 	.short	0x0064
        /*001c*/ 	.short	0x0082
	.zero		2


//--------------------- .nv.info                  --------------------------
	.section	.nv.info,"",@"SHT_CUDA_INFO"
	.align	4


	//----- nvinfo : EIATTR_REGCOUNT
	.align		4
        /*0000*/ 	.byte	0x04, 0x2f
        /*0002*/ 	.short	(.L_1 - .L_0)
	.align		4
.L_0:
        /*0004*/ 	.word	index@(_Z9iterationPPPdS1_S1_iiS_)
        /*0008*/ 	.word	0x00000020


	//----- nvinfo : EIATTR_FRAME_SIZE
	.align		4
.L_1:
        /*000c*/ 	.byte	0x04, 0x11
        /*000e*/ 	.short	(.L_3 - .L_2)
	.align		4
.L_2:
        /*0010*/ 	.word	index@($__internal_0_$__cuda_sm20_div_rn_f64_full)
        /*0014*/ 	.word	0x00000000


	//----- nvinfo : EIATTR_FRAME_SIZE
	.align		4
.L_3:
        /*0018*/ 	.byte	0x04, 0x11
        /*001a*/ 	.short	(.L_5 - .L_4)
	.align		4
.L_4:
        /*001c*/ 	.word	index@(_Z9iterationPPPdS1_S1_iiS_)
        /*0020*/ 	.word	0x00000000


	//----- nvinfo : EIATTR_MIN_STACK_SIZE
	.align		4
.L_5:
        /*0024*/ 	.byte	0x04, 0x12
        /*0026*/ 	.short	(.L_7 - .L_6)
	.align		4
.L_6:
        /*0028*/ 	.word	index@(_Z9iterationPPPdS1_S1_iiS_)
        /*002c*/ 	.word	0x00000000
.L_7:


//--------------------- .nv.compat                --------------------------
	.section	.nv.compat,"",@"SHT_CUDA_COMPAT_INFO"
	.align	4
        /*0000*/ 	.byte	0x02, 0x09, 0x00, 0x00, 0x02, 0x02, 0x01, 0x00, 0x02, 0x05, 0x05, 0x00, 0x03, 0x07, 0x01, 0x01
        /*0010*/ 	.byte	0x02, 0x03, 0x00, 0x00, 0x02, 0x06, 0x01, 0x00, 0x04, 0x0b, 0x08, 0x00, 0x01, 0x00, 0x00, 0x00
        /*0020*/ 	.byte	0x00, 0x00, 0x00, 0x00


//--------------------- .nv.info._Z9iterationPPPdS1_S1_iiS_ --------------------------
	.section	.nv.info._Z9iterationPPPdS1_S1_iiS_,"",@"SHT_CUDA_INFO"
	.sectionflags	@""
	.align	4


	//----- nvinfo : EIATTR_CUDA_API_VERSION
	.align		4
        /*0000*/ 	.byte	0x04, 0x37
        /*0002*/ 	.short	(.L_9 - .L_8)
.L_8:
        /*0004*/ 	.word	0x00000082


	//----- nvinfo : EIATTR_KPARAM_INFO
	.align		4
.L_9:
        /*0008*/ 	.byte	0x04, 0x17
        /*000a*/ 	.short	(.L_11 - .L_10)
.L_10:
        /*000c*/ 	.word	0x00000000
        /*0010*/ 	.short	0x0005
        /*0012*/ 	.short	0x0020
        /*0014*/ 	.byte	0x00, 0xf5, 0x21, 0x00


	//----- nvinfo : EIATTR_KPARAM_INFO
	.align		4
.L_11:
        /*0018*/ 	.byte	0x04, 0x17
        /*001a*/ 	.short	(.L_13 - .L_12)
.L_12:
        /*001c*/ 	.word	0x00000000
        /*0020*/ 	.short	0x0004
        /*0022*/ 	.short	0x001c
        /*0024*/ 	.byte	0x00, 0xf0, 0x11, 0x00


	//----- nvinfo : EIATTR_KPARAM_INFO
	.align		4
.L_13:
        /*0028*/ 	.byte	0x04, 0x17
        /*002a*/ 	.short	(.L_15 - .L_14)
.L_14:
        /*002c*/ 	.word	0x00000000
        /*0030*/ 	.short	0x0003
        /*0032*/ 	.short	0x0018
        /*0034*/ 	.byte	0x00, 0xf0, 0x11, 0x00


	//----- nvinfo : EIATTR_KPARAM_INFO
	.align		4
.L_15:
        /*0038*/ 	.byte	0x04, 0x17
        /*003a*/ 	.short	(.L_17 - .L_16)
.L_16:
        /*003c*/ 	.word	0x00000000
        /*0040*/ 	.short	0x0002
        /*0042*/ 	.short	0x0010
        /*0044*/ 	.byte	0x00, 0xf5, 0x21, 0x00


	//----- nvinfo : EIATTR_KPARAM_INFO
	.align		4
.L_17:
        /*0048*/ 	.byte	0x04, 0x17
        /*004a*/ 	.short	(.L_19 - .L_18)
.L_18:
        /*004c*/ 	.word	0x00000000
        /*0050*/ 	.short	0x0001
        /*0052*/ 	.short	0x0008
        /*0054*/ 	.byte	0x00, 0xf5, 0x21, 0x00


	//----- nvinfo : EIATTR_KPARAM_INFO
	.align		4
.L_19:
        /*0058*/ 	.byte	0x04, 0x17
        /*005a*/ 	.short	(.L_21 - .L_20)
.L_20:
        /*005c*/ 	.word	0x00000000
        /*0060*/ 	.short	0x0000
        /*0062*/ 	.short	0x0000
        /*0064*/ 	.byte	0x00, 0xf5, 0x21, 0x00


	//----- nvinfo : EIATTR_SPARSE_MMA_MASK
	.align		4
.L_21:
        /*0068*/ 	.byte	0x03, 0x50
        /*006a*/ 	.short	0x0000


	//----- nvinfo : EIATTR_MAXREG_COUNT
	.align		4
        /*006c*/ 	.byte	0x03, 0x1b
        /*006e*/ 	.short	0x00ff


	//----- nvinfo : EIATTR_MERCURY_ISA_VERSION
	.align		4
        /*0070*/ 	.byte	0x03, 0x5f
        /*0072*/ 	.short	0x0101


	//----- nvinfo : EIATTR_VRC_CTA_INIT_COUNT
	.align		4
        /*0074*/ 	.byte	0x02, 0x4a
	.zero		1
	.zero		1


	//----- nvinfo : EIATTR_EXIT_INSTR_OFFSETS
	.align		4
        /*0078*/ 	.byte	0x04, 0x1c
        /*007a*/ 	.short	(.L_23 - .L_22)


	//   ....[0]....
.L_22:
        /*007c*/ 	.word	0x00000660


	//----- nvinfo : EIATTR_CRS_STACK_SIZE
	.align		4
.L_23:
        /*0080*/ 	.byte	0x04, 0x1e
        /*0082*/ 	.short	(.L_25 - .L_24)
.L_24:
        /*0084*/ 	.word	0x00000000


	//----- nvinfo : EIATTR_CBANK_PARAM_SIZE
	.align		4
.L_25:
        /*0088*/ 	.byte	0x03, 0x19
        /*008a*/ 	.short	0x0028


	//----- nvinfo : EIATTR_PARAM_CBANK
	.align		4
        /*008c*/ 	.byte	0x04, 0x0a
        /*008e*/ 	.short	(.L_27 - .L_26)
	.align		4
.L_26:
        /*0090*/ 	.word	index@(.nv.constant0._Z9iterationPPPdS1_S1_iiS_)
        /*0094*/ 	.short	0x0380
        /*0096*/ 	.short	0x0028


	//----- nvinfo : EIATTR_SW_WAR
	.align		4
.L_27:
        /*0098*/ 	.byte	0x04, 0x36
        /*009a*/ 	.short	(.L_29 - .L_28)
.L_28:
        /*009c*/ 	.word	0x00000008
.L_29:


//--------------------- .nv.callgraph             --------------------------
	.section	.nv.callgraph,"",@"SHT_CUDA_CALLGRAPH"
	.align	4
	.sectionentsize	8
	.align		4
        /*0000*/ 	.word	0x00000000
	.align		4
        /*0004*/ 	.word	0xffffffff
	.align		4
        /*0008*/ 	.word	0x00000000
	.align		4
        /*000c*/ 	.word	0xfffffffe
	.align		4
        /*0010*/ 	.word	0x00000000
	.align		4
        /*0014*/ 	.word	0xfffffffd
	.align		4
        /*0018*/ 	.word	0x00000000
	.align		4
        /*001c*/ 	.word	0xfffffffc


//--------------------- .text._Z9iterationPPPdS1_S1_iiS_ --------------------------
	.section	.text._Z9iterationPPPdS1_S1_iiS_,"ax",@progbits
	.align	128
        .global         _Z9iterationPPPdS1_S1_iiS_
        .type           _Z9iterationPPPdS1_S1_iiS_,@function
        .size           _Z9iterationPPPdS1_S1_iiS_,(.L_x_7 - _Z9iterationPPPdS1_S1_iiS_)
        .other          _Z9iterationPPPdS1_S1_iiS_,@"STO_CUDA_ENTRY STV_DEFAULT"
_Z9iterationPPPdS1_S1_iiS_:
.text._Z9iterationPPPdS1_S1_iiS_:
[----:B------:R-:W-:Y:S01]  /*0000*/  LDC R1, c[0x0][0x37c] ;  /* 0x0000df00ff017b82 */ /* 0x000fe20000000800 */
[----:B------:R-:W0:Y:S07]  /*0010*/  S2R R6, SR_TID.X ;  /* 0x0000000000067919 */ /* 0x000e2e0000002100 */
[----:B------:R-:W0:Y:S01]  /*0020*/  S2UR UR4, SR_CTAID.X ;  /* 0x00000000000479c3 */ /* 0x000e220000002500 */
[----:B------:R-:W1:Y:S01]  /*0030*/  LDCU UR8, c[0x0][0x398] ;  /* 0x00007300ff0877ac */ /* 0x000e620008000800 */
[----:B------:R-:W-:Y:S01]  /*0040*/  BSSY.RECONVERGENT B0, `(.L_x_0) ;  /* 0x000005e000007945 */ /* 0x000fe20003800200 */
[----:B------:R-:W2:Y:S01]  /*0050*/  S2R R0, SR_TID.Y ;  /* 0x0000000000007919 */ /* 0x000ea20000002200 */
[----:B------:R-:W3:Y:S04]  /*0060*/  S2R R17, SR_TID.Z ;  /* 0x0000000000117919 */ /* 0x000ee80000002300 */
[----:B------:R-:W0:Y:S08]  /*0070*/  LDC R3, c[0x0][0x360] ;  /* 0x0000d800ff037b82 */ /* 0x000e300000000800 */
[----:B------:R-:W2:Y:S08]  /*0080*/  LDC R5, c[0x0][0x364] ;  /* 0x0000d900ff057b82 */ /* 0x000eb00000000800 */
[----:B------:R-:W2:Y:S08]  /*0090*/  S2UR UR5, SR_CTAID.Y ;  /* 0x00000000000579c3 */ /* 0x000eb00000002600 */
[----:B------:R-:W3:Y:S01]  /*00a0*/  S2UR UR6, SR_CTAID.Z ;  /* 0x00000000000679c3 */ /* 0x000ee20000002700 */
[----:B0-----:R-:W-:-:S04]  /*00b0*/  IMAD R6, R3, UR4, R6 ;  /* 0x0000000403067c24 */ /* 0x001fc8000f8e0206 */
[----:B------:R-:W-:-:S03]  /*00c0*/  VIADD R3, R6, 0x1 ;  /* 0x0000000106037836 */ /* 0x000fc60000000000 */
[----:B------:R-:W3:Y:S02]  /*00d0*/  LDC R2, c[0x0][0x368] ;  /* 0x0000da00ff027b82 */ /* 0x000ee40000000800 */
[----:B-1----:R-:W-:Y:S01]  /*00e0*/  ISETP.GT.AND P0, PT, R3, UR8, PT ;  /* 0x0000000803007c0c */ /* 0x002fe2000bf04270 */
[----:B--2---:R-:W-:Y:S02]  /*00f0*/  IMAD R0, R5, UR5, R0 ;  /* 0x0000000505007c24 */ /* 0x004fe4000f8e0200 */
[----:B---3--:R-:W-:Y:S01]  /*0100*/  IMAD R17, R2, UR6, R17 ;  /* 0x0000000602117c24 */ /* 0x008fe2000f8e0211 */
[----:B------:R-:W0:Y:S04]  /*0110*/  LDCU.64 UR6, c[0x0][0x358] ;  /* 0x00006b00ff0677ac */ /* 0x000e280008000a00 */
[----:B------:R-:W-:-:S04]  /*0120*/  VIMNMX R2, PT, PT, R0, R17, !PT ;  /* 0x0000001100027248 */ /* 0x000fc80007fe0100 */
[----:B------:R-:W-:Y:S02]  /*0130*/  ISETP.GE.OR P0, PT, R2, UR8, P0 ;  /* 0x0000000802007c0c */ /* 0x000fe40008706670 */
[----:B------:R-:W-:-:S11]  /*0140*/  CS2R R2, SRZ ;  /* 0x0000000000027805 */ /* 0x000fd6000001ff00 */
[----:B0-----:R-:W-:Y:S05]  /*0150*/  @P0 BRA `(.L_x_1) ;  /* 0x0000000400300947 */ /* 0x001fea0003800000 */
[----:B------:R-:W-:Y:S01]  /*0160*/  UIADD3 UR4, UPT, UPT, UR8, 0x1, URZ ;  /* 0x0000000108047890 */ /* 0x000fe2000fffe0ff */
[----:B------:R-:W-:-:S08]  /*0170*/  IMAD.MOV.U32 R2, RZ, RZ, 0x1 ;  /* 0x00000001ff027424 */ /* 0x000fd000078e00ff */
[----:B------:R-:W0:Y:S08]  /*0180*/  I2F.F64.U32 R4, UR4 ;  /* 0x0000000400047d12 */ /* 0x000e300008201800 */
[----:B0-----:R-:W0:Y:S02]  /*0190*/  MUFU.RCP64H R3, R5 ;  /* 0x0000000500037308 */ /* 0x001e240000001800 */
[----:B0-----:R-:W-:-:S08]  /*01a0*/  DFMA R8, -R4, R2, 1 ;  /* 0x3ff000000408742b */ /* 0x001fd00000000102 */
[----:B------:R-:W-:-:S08]  /*01b0*/  DFMA R8, R8, R8, R8 ;  /* 0x000000080808722b */ /* 0x000fd00000000008 */
[----:B------:R-:W-:-:S08]  /*01c0*/  DFMA R8, R2, R8, R2 ;  /* 0x000000080208722b */ /* 0x000fd00000000002 */
[----:B------:R-:W-:-:S08]  /*01d0*/  DFMA R2, -R4, R8, 1 ;  /* 0x3ff000000402742b */ /* 0x000fd00000000108 */
[----:B------:R-:W-:-:S08]  /*01e0*/  DFMA R2, R8, R2, R8 ;  /* 0x000000020802722b */ /* 0x000fd00000000008 */
[----:B------:R-:W-:-:S08]  /*01f0*/  DMUL R8, R2, 2 ;  /* 0x4000000002087828 */ /* 0x000fd00000000000 */
[----:B------:R-:W-:-:S08]  /*0200*/  DFMA R10, -R4, R8, 2 ;  /* 0x40000000040a742b */ /* 0x000fd00000000108 */
[----:B------:R-:W-:-:S10]  /*0210*/  DFMA R2, R2, R10, R8 ;  /* 0x0000000a0202722b */ /* 0x000fd40000000008 */
[----:B------:R-:W-:-:S05]  /*0220*/  FFMA R7, RZ, R5, R3 ;  /* 0x00000005ff077223 */ /* 0x000fca0000000003 */
[----:B------:R-:W-:-:S13]  /*0230*/  FSETP.GT.AND P0, PT, |R7|, 1.469367938527859385e-39, PT ;  /* 0x001000000700780b */ /* 0x000fda0003f04200 */
[----:B------:R-:W-:Y:S05]  /*0240*/  @P0 BRA `(.L_x_2) ;  /* 0x0000000000080947 */ /* 0x000fea0003800000 */
[----:B------:R-:W-:-:S07]  /*0250*/  MOV R8, 0x270 ;  /* 0x0000027000087802 */ /* 0x000fce0000000f00 */
[----:B------:R-:W-:Y:S05]  /*0260*/  CALL.REL.NOINC `($__internal_0_$__cuda_sm20_div_rn_f64_full) ;  /* 0x0000000400007944 */ /* 0x000fea0003c00000 */
.L_x_2:
[----:B------:R-:W0:Y:S08]  /*0270*/  LDC.64 R4, c[0x0][0x388] ;  /* 0x0000e200ff047b82 */ /* 0x000e300000000a00 */
[----:B------:R-:W1:Y:S08]  /*0280*/  LDC.64 R10, c[0x0][0x390] ;  /* 0x0000e400ff0a7b82 */ /* 0x000e700000000a00 */
[----:B------:R-:W2:Y:S01]  /*0290*/  LDC.64 R24, c[0x0][0x380] ;  /* 0x0000e000ff187b82 */ /* 0x000ea20000000a00 */
[----:B0-----:R-:W-:-:S05]  /*02a0*/  IMAD.WIDE R4, R6, 0x8, R4 ;  /* 0x0000000806047825 */ /* 0x001fca00078e0204 */
[----:B------:R-:W3:Y:S04]  /*02b0*/  LDG.E.64 R8, desc[UR6][R4.64] ;  /* 0x0000000604087981 */ /* 0x000ee8000c1e1b00 */
[----:B------:R-:W4:Y:S04]  /*02c0*/  LDG.E.64 R12, desc[UR6][R4.64+0x10] ;  /* 0x00001006040c7981 */ /* 0x000f28000c1e1b00 */
[----:B------:R-:W5:Y:S01]  /*02d0*/  LDG.E.64 R14, desc[UR6][R4.64+0x8] ;  /* 0x00000806040e7981 */ /* 0x000f62000c1e1b00 */
[----:B-1----:R-:W-:-:S06]  /*02e0*/  IMAD.WIDE R10, R6, 0x8, R10 ;  /* 0x00000008060a7825 */ /* 0x002fcc00078e020a */
[----:B------:R-:W5:Y:S01]  /*02f0*/  LDG.E.64 R10, desc[UR6][R10.64+0x8] ;  /* 0x000008060a0a7981 */ /* 0x000f62000c1e1b00 */
[----:B--2---:R-:W-:-:S04]  /*0300*/  IMAD.WIDE R6, R6, 0x8, R24 ;  /* 0x0000000806067825 */ /* 0x004fc800078e0218 */
[----:B---3--:R-:W-:-:S04]  /*0310*/  IMAD.WIDE.U32 R8, R0, 0x8, R8 ;  /* 0x0000000800087825 */ /* 0x008fc800078e0008 */
[C---:B----4-:R-:W-:Y:S02]  /*0320*/  IMAD.WIDE.U32 R12, R0.reuse, 0x8, R12 ;  /* 0x00000008000c7825 */ /* 0x050fe400078e000c */
[----:B------:R-:W2:Y:S04]  /*0330*/  LD.E.64 R8, desc[UR6][R8.64+0x8] ;  /* 0x0000080608087980 */ /* 0x000ea8000c101b00 */
[----:B------:R-:W3:Y:S01]  /*0340*/  LD.E.64 R12, desc[UR6][R12.64+0x8] ;  /* 0x000008060c0c7980 */ /* 0x000ee2000c101b00 */
[----:B-----5:R-:W-:-:S05]  /*0350*/  IMAD.WIDE.U32 R28, R0, 0x8, R14 ;  /* 0x00000008001c7825 */ /* 0x020fca00078e000e */
[----:B------:R-:W4:Y:S04]  /*0360*/  LD.E.64 R18, desc[UR6][R28.64] ;  /* 0x000000061c127980 */ /* 0x000f28000c101b00 */
[----:B------:R-:W5:Y:S04]  /*0370*/  LD.E.64 R22, desc[UR6][R28.64+0x10] ;  /* 0x000010061c167980 */ /* 0x000f68000c101b00 */
[----:B------:R-:W5:Y:S01]  /*0380*/  LD.E.64 R20, desc[UR6][R28.64+0x8] ;  /* 0x000008061c147980 */ /* 0x000f62000c101b00 */
[----:B------:R-:W-:-:S03]  /*0390*/  IMAD.WIDE.U32 R14, R0, 0x8, R10 ;  /* 0x00000008000e7825 */ /* 0x000fc600078e000a */
[----:B------:R-:W5:Y:S04]  /*03a0*/  LDG.E.64 R10, desc[UR6][R6.64+0x8] ;  /* 0x00000806060a7981 */ /* 0x000f68000c1e1b00 */
[----:B------:R-:W5:Y:S01]  /*03b0*/  LD.E.64 R14, desc[UR6][R14.64+0x8] ;  /* 0x000008060e0e7980 */ /* 0x000f62000c101b00 */
[----:B--2---:R-:W-:-:S04]  /*03c0*/  IMAD.WIDE.U32 R26, R17, 0x8, R8 ;  /* 0x00000008111a7825 */ /* 0x004fc800078e0008 */
[C---:B---3--:R-:W-:Y:S02]  /*03d0*/  IMAD.WIDE.U32 R8, R17.reuse, 0x8, R12 ;  /* 0x0000000811087825 */ /* 0x048fe400078e000c */
[----:B------:R-:W2:Y:S04]  /*03e0*/  LD.E.64 R12, desc[UR6][R26.64+0x8] ;  /* 0x000008061a0c7980 */ /* 0x000ea8000c101b00 */
[----:B------:R-:W2:Y:S01]  /*03f0*/  LD.E.64 R8, desc[UR6][R8.64+0x8] ;  /* 0x0000080608087980 */ /* 0x000ea2000c101b00 */
[----:B----4-:R-:W-:-:S04]  /*0400*/  IMAD.WIDE.U32 R18, R17, 0x8, R18 ;  /* 0x0000000811127825 */ /* 0x010fc800078e0012 */
[C---:B-----5:R-:W-:Y:S02]  /*0410*/  IMAD.WIDE.U32 R22, R17.reuse, 0x8, R22 ;  /* 0x0000000811167825 */ /* 0x060fe400078e0016 */
[----:B------:R-:W3:Y:S04]  /*0420*/  LD.E.64 R18, desc[UR6][R18.64+0x8] ;  /* 0x0000080612127980 */ /* 0x000ee8000c101b00 */
[----:B------:R-:W4:Y:S01]  /*0430*/  LD.E.64 R22, desc[UR6][R22.64+0x8] ;  /* 0x0000080616167980 */ /* 0x000f22000c101b00 */
[----:B------:R-:W-:-:S05]  /*0440*/  IMAD.WIDE.U32 R28, R17, 0x8, R20 ;  /* 0x00000008111c7825 */ /* 0x000fca00078e0014 */
[----:B------:R-:W5:Y:S01]  /*0450*/  LD.E.64 R24, desc[UR6][R28.64+0x10] ;  /* 0x000010061c187980 */ /* 0x000f62000c101b00 */
[----:B------:R-:W-:-:S03]  /*0460*/  IMAD.WIDE.U32 R14, R17, 0x8, R14 ;  /* 0x00000008110e7825 */ /* 0x000fc600078e000e */
[----:B------:R-:W5:Y:S04]  /*0470*/  LD.E.64 R20, desc[UR6][R28.64] ;  /* 0x000000061c147980 */ /* 0x000f68000c101b00 */
[----:B------:R-:W5:Y:S01]  /*0480*/  LD.E.64 R14, desc[UR6][R14.64+0x8] ;  /* 0x000008060e0e7980 */ /* 0x000f62000c101b00 */
[----:B------:R-:W-:-:S06]  /*0490*/  IMAD.WIDE.U32 R10, R0, 0x8, R10 ;  /* 0x00000008000a7825 */ /* 0x000fcc00078e000a */
[----:B------:R-:W5:Y:S01]  /*04a0*/  LD.E.64 R10, desc[UR6][R10.64+0x8] ;  /* 0x000008060a0a7980 */ /* 0x000f62000c101b00 */
[----:B------:R-:W-:Y:S01]  /*04b0*/  DMUL R2, R2, R2 ;  /* 0x0000000202027228 */ /* 0x000fe20000000000 */
[----:B------:R-:W-:Y:S01]  /*04c0*/  UMOV UR4, 0x55555555 ;  /* 0x5555555500047882 */ /* 0x000fe20000000000 */
[----:B------:R-:W-:Y:S01]  /*04d0*/  UMOV UR5, 0x3fc55555 ;  /* 0x3fc5555500057882 */ /* 0x000fe20000000000 */
[----:B--2---:R-:W-:-:S08]  /*04e0*/  DADD R8, R12, R8 ;  /* 0x000000000c087229 */ /* 0x004fd00000000008 */
[----:B---3--:R-:W-:-:S08]  /*04f0*/  DADD R8, R8, R18 ;  /* 0x0000000008087229 */ /* 0x008fd00000000012 */
[----:B----4-:R-:W-:-:S08]  /*0500*/  DADD R8, R8, R22 ;  /* 0x0000000008087229 */ /* 0x010fd00000000016 */
[----:B-----5:R-:W-:-:S08]  /*0510*/  DADD R8, R8, R24 ;  /* 0x0000000008087229 */ /* 0x020fd00000000018 */
[----:B------:R-:W-:-:S08]  /*0520*/  DADD R8, R8, R20 ;  /* 0x0000000008087229 */ /* 0x000fd00000000014 */
[----:B------:R-:W-:Y:S01]  /*0530*/  DFMA R2, R2, R14, R8 ;  /* 0x0000000e0202722b */ /* 0x000fe20000000008 */
[----:B------:R-:W-:-:S07]  /*0540*/  IMAD.WIDE.U32 R8, R17, 0x8, R10 ;  /* 0x0000000811087825 */ /* 0x000fce00078e000a */
[----:B------:R-:W-:-:S07]  /*0550*/  DMUL R2, R2, UR4 ;  /* 0x0000000402027c28 */ /* 0x000fce0008000000 */
[----:B------:R0:W-:Y:S04]  /*0560*/  ST.E.64 desc[UR6][R8.64+0x8], R2 ;  /* 0x0000080208007985 */ /* 0x0001e8000c101b06 */
[----:B------:R-:W2:Y:S04]  /*0570*/  LDG.E.64 R6, desc[UR6][R6.64+0x8] ;  /* 0x0000080606067981 */ /* 0x000ea8000c1e1b00 */
[----:B------:R-:W3:Y:S01]  /*0580*/  LDG.E.64 R4, desc[UR6][R4.64+0x8] ;  /* 0x0000080604047981 */ /* 0x000ee2000c1e1b00 */
[----:B--2---:R-:W-:-:S04]  /*0590*/  IMAD.WIDE.U32 R10, R0, 0x8, R6 ;  /* 0x00000008000a7825 */ /* 0x004fc800078e0006 */
[----:B---3--:R-:W-:Y:S02]  /*05a0*/  IMAD.WIDE.U32 R14, R0, 0x8, R4 ;  /* 0x00000008000e7825 */ /* 0x008fe400078e0004 */
[----:B------:R-:W2:Y:S04]  /*05b0*/  LD.E.64 R10, desc[UR6][R10.64+0x8] ;  /* 0x000008060a0a7980 */ /* 0x000ea8000c101b00 */
[----:B------:R-:W3:Y:S01]  /*05c0*/  LD.E.64 R14, desc[UR6][R14.64+0x8] ;  /* 0x000008060e0e7980 */ /* 0x000ee2000c101b00 */
[----:B--2---:R-:W-:-:S04]  /*05d0*/  IMAD.WIDE.U32 R12, R17, 0x8, R10 ;  /* 0x00000008110c7825 */ /* 0x004fc800078e000a */
[----:B---3--:R-:W-:Y:S02]  /*05e0*/  IMAD.WIDE.U32 R16, R17, 0x8, R14 ;  /* 0x0000000811107825 */ /* 0x008fe400078e000e */
[----:B------:R-:W0:Y:S04]  /*05f0*/  LD.E.64 R12, desc[UR6][R12.64+0x8] ;  /* 0x000008060c0c7980 */ /* 0x000e28000c101b00 */
[----:B------:R-:W0:Y:S02]  /*0600*/  LD.E.64 R16, desc[UR6][R16.64+0x8] ;  /* 0x0000080610107980 */ /* 0x000e24000c101b00 */
[----:B0-----:R-:W-:-:S11]  /*0610*/  DADD R2, R12, -R16 ;  /* 0x000000000c027229 */ /* 0x001fd60000000810 */
.L_x_1:
[----:B------:R-:W-:Y:S05]  /*0620*/  BSYNC.RECONVERGENT B0 ;  /* 0x0000000000007941 */ /* 0x000fea0003800200 */
.L_x_0:
[----:B------:R-:W0:Y:S01]  /*0630*/  LDC.64 R4, c[0x0][0x3a0] ;  /* 0x0000e800ff047b82 */ /* 0x000e220000000a00 */
[----:B------:R-:W-:-:S07]  /*0640*/  DMUL R2, R2, R2 ;  /* 0x0000000202027228 */ /* 0x000fce0000000000 */
[----:B0-----:R-:W-:Y:S01]  /*0650*/  REDG.E.ADD.F64.RN.STRONG.GPU desc[UR6][R4.64], R2 ;  /* 0x00000002040079a6 */ /* 0x001fe2000c12ff06 */
[----:B------:R-:W-:Y:S05]  /*0660*/  EXIT ;  /* 0x000000000000794d */ /* 0x000fea0003800000 */
        .weak           $__internal_0_$__cuda_sm20_div_rn_f64_full
        .type           $__internal_0_$__cuda_sm20_div_rn_f64_full,@function
        .size           $__internal_0_$__cuda_sm20_div_rn_f64_full,(.L_x_7 - $__internal_0_$__cuda_sm20_div_rn_f64_full)
$__internal_0_$__cuda_sm20_div_rn_f64_full:
[C---:B------:R-:W-:Y:S01]  /*0670*/  FSETP.GEU.AND P0, PT, |R5|.reuse, 1.469367938527859385e-39, PT ;  /* 0x001000000500780b */ /* 0x040fe20003f0e200 */
[----:B------:R-:W-:Y:S01]  /*0680*/  IMAD.MOV.U32 R7, RZ, RZ, 0x1ca00000 ;  /* 0x1ca00000ff077424 */ /* 0x000fe200078e00ff */
[C---:B------:R-:W-:Y:S01]  /*0690*/  LOP3.LUT R2, R5.reuse, 0x800fffff, RZ, 0xc0, !PT ;  /* 0x800fffff05027812 */ /* 0x040fe200078ec0ff */
[----:B------:R-:W-:Y:S01]  /*06a0*/  IMAD.MOV.U32 R14, RZ, RZ, RZ ;  /* 0x000000ffff0e7224 */ /* 0x000fe200078e00ff */
[----:B------:R-:W-:Y:S02]  /*06b0*/  MOV R10, 0x1 ;  /* 0x00000001000a7802 */ /* 0x000fe40000000f00 */
[----:B------:R-:W-:Y:S01]  /*06c0*/  LOP3.LUT R3, R2, 0x3ff00000, RZ, 0xfc, !PT ;  /* 0x3ff0000002037812 */ /* 0x000fe200078efcff */
[----:B------:R-:W-:Y:S01]  /*06d0*/  IMAD.MOV.U32 R2, RZ, RZ, R4 ;  /* 0x000000ffff027224 */ /* 0x000fe200078e0004 */
[----:B------:R-:W-:Y:S02]  /*06e0*/  LOP3.LUT R9, R5, 0x7ff00000, RZ, 0xc0, !PT ;  /* 0x7ff0000005097812 */ /* 0x000fe400078ec0ff */
[----:B------:R-:W-:-:S02]  /*06f0*/  MOV R16, 0x40000000 ;  /* 0x4000000000107802 */ /* 0x000fc40000000f00 */
[----:B------:R-:W-:Y:S01]  /*0700*/  ISETP.LE.U32.AND P1, PT, R9, 0x40000000, PT ;  /* 0x400000000900780c */ /* 0x000fe20003f23070 */
[----:B------:R-:W-:Y:S02]  /*0710*/  @!P0 DMUL R2, R4, 8.98846567431157953865e+307 ;  /* 0x7fe0000004028828 */ /* 0x000fe40000000000 */
[----:B------:R-:W-:Y:S01]  /*0720*/  VIADD R20, R16, 0xffffffff ;  /* 0xffffffff10147836 */ /* 0x000fe20000000000 */
[----:B------:R-:W-:-:S03]  /*0730*/  SEL R15, R7, 0x63400000, !P1 ;  /* 0x63400000070f7807 */ /* 0x000fc60004800000 */
[----:B------:R-:W0:Y:S04]  /*0740*/  MUFU.RCP64H R11, R3 ;  /* 0x00000003000b7308 */ /* 0x000e280000001800 */
[----:B------:R-:W-:Y:S02]  /*0750*/  @!P0 LOP3.LUT R9, R3, 0x7ff00000, RZ, 0xc0, !PT ;  /* 0x7ff0000003098812 */ /* 0x000fe400078ec0ff */
[----:B------:R-:W-:-:S03]  /*0760*/  ISETP.GT.U32.AND P0, PT, R20, 0x7feffffe, PT ;  /* 0x7feffffe1400780c */ /* 0x000fc60003f04070 */
[----:B------:R-:W-:-:S05]  /*0770*/  VIADD R20, R9, 0xffffffff ;  /* 0xffffffff09147836 */ /* 0x000fca0000000000 */
[----:B------:R-:W-:Y:S01]  /*0780*/  ISETP.GT.U32.OR P0, PT, R20, 0x7feffffe, P0 ;  /* 0x7feffffe1400780c */ /* 0x000fe20000704470 */
[----:B0-----:R-:W-:-:S08]  /*0790*/  DFMA R12, R10, -R2, 1 ;  /* 0x3ff000000a0c742b */ /* 0x001fd00000000802 */
[----:B------:R-:W-:-:S08]  /*07a0*/  DFMA R12, R12, R12, R12 ;  /* 0x0000000c0c0c722b */ /* 0x000fd0000000000c */
[----:B------:R-:W-:-:S08]  /*07b0*/  DFMA R10, R10, R12, R10 ;  /* 0x0000000c0a0a722b */ /* 0x000fd0000000000a */
[----:B------:R-:W-:-:S08]  /*07c0*/  DFMA R12, R10, -R2, 1 ;  /* 0x3ff000000a0c742b */ /* 0x000fd00000000802 */
[----:B------:R-:W-:-:S08]  /*07d0*/  DFMA R10, R10, R12, R10 ;  /* 0x0000000c0a0a722b */ /* 0x000fd0000000000a */
[----:B------:R-:W-:-:S08]  /*07e0*/  DMUL R12, R10, R14 ;  /* 0x0000000e0a0c7228 */ /* 0x000fd00000000000 */
[----:B------:R-:W-:-:S08]  /*07f0*/  DFMA R18, R12, -R2, R14 ;  /* 0x800000020c12722b */ /* 0x000fd0000000000e */
[----:B------:R-:W-:Y:S01]  /*0800*/  DFMA R10, R10, R18, R12 ;  /* 0x000000120a0a722b */ /* 0x000fe2000000000c */
[----:B------:R-:W-:Y:S10]  /*0810*/  @P0 BRA `(.L_x_3) ;  /* 0x0000000000740947 */ /* 0x000ff40003800000 */
[----:B------:R-:W-:Y:S01]  /*0820*/  LOP3.LUT R13, R5, 0x7ff00000, RZ, 0xc0, !PT ;  /* 0x7ff00000050d7812 */ /* 0x000fe200078ec0ff */
[----:B------:R-:W-:Y:S01]  /*0830*/  IMAD.MOV.U32 R18, RZ, RZ, RZ ;  /* 0x000000ffff127224 */ /* 0x000fe200078e00ff */
[----:B------:R-:W-:Y:S02]  /*0840*/  MOV R9, 0x40000000 ;  /* 0x4000000000097802 */ /* 0x000fe40000000f00 */
[----:B------:R-:W-:Y:S01]  /*0850*/  ISETP.LE.U32.AND P0, PT, R13, 0x40000000, PT ;  /* 0x400000000d00780c */ /* 0x000fe20003f03070 */
[----:B------:R-:W-:-:S05]  /*0860*/  IMAD.MOV R12, RZ, RZ, -R13 ;  /* 0x000000ffff0c7224 */ /* 0x000fca00078e0a0d */
[----:B------:R-:W-:Y:S02]  /*0870*/  VIADDMNMX R9, R12, R9, 0xb9600000, !PT ;  /* 0xb96000000c097446 */ /* 0x000fe40007800109 */
[----:B------:R-:W-:Y:S02]  /*0880*/  SEL R12, R7, 0x63400000, !P0 ;  /* 0x63400000070c7807 */ /* 0x000fe40004000000 */
[----:B------:R-:W-:-:S05]  /*0890*/  VIMNMX R9, PT, PT, R9, 0x46a00000, PT ;  /* 0x46a0000009097848 */ /* 0x000fca0003fe0100 */
[----:B------:R-:W-:-:S05]  /*08a0*/  IMAD.IADD R9, R9, 0x1, -R12 ;  /* 0x0000000109097824 */ /* 0x000fca00078e0a0c */
[----:B------:R-:W-:-:S06]  /*08b0*/  IADD3 R19, PT, PT, R9, 0x7fe00000, RZ ;  /* 0x7fe0000009137810 */ /* 0x000fcc0007ffe0ff */
[----:B------:R-:W-:-:S10]  /*08c0*/  DMUL R12, R10, R18 ;  /* 0x000000120a0c7228 */ /* 0x000fd40000000000 */
[----:B------:R-:W-:-:S13]  /*08d0*/  FSETP.GTU.AND P0, PT, |R13|, 1.469367938527859385e-39, PT ;  /* 0x001000000d00780b */ /* 0x000fda0003f0c200 */
[----:B------:R-:W-:Y:S05]  /*08e0*/  @P0 BRA `(.L_x_4) ;  /* 0x0000000000840947 */ /* 0x000fea0003800000 */
[----:B------:R-:W-:Y:S01]  /*08f0*/  DFMA R2, R10, -R2, R14 ;  /* 0x800000020a02722b */ /* 0x000fe2000000000e */
[----:B------:R-:W-:-:S09]  /*0900*/  IMAD.MOV.U32 R18, RZ, RZ, RZ ;  /* 0x000000ffff127224 */ /* 0x000fd200078e00ff */
[C---:B------:R-:W-:Y:S02]  /*0910*/  FSETP.NEU.AND P0, PT, R3.reuse, RZ, PT ;  /* 0x000000ff0300720b */ /* 0x040fe40003f0d000 */
[----:B------:R-:W-:-:S04]  /*0920*/  LOP3.LUT R5, R3, 0x80000000, R5, 0x48, !PT ;  /* 0x8000000003057812 */ /* 0x000fc800078e4805 */
[----:B------:R-:W-:-:S07]  /*0930*/  LOP3.LUT R19, R5, R19, RZ, 0xfc, !PT ;  /* 0x0000001305137212 */ /* 0x000fce00078efcff */
[----:B------:R-:W-:Y:S05]  /*0940*/  @!P0 BRA `(.L_x_4) ;  /* 0x00000000006c8947 */ /* 0x000fea0003800000 */
[C---:B------:R-:W-:Y:S01]  /*0950*/  IADD3 R3, PT, PT, -R9.reuse, RZ, RZ ;  /* 0x000000ff09037210 */ /* 0x040fe20007ffe1ff */
[----:B------:R-:W-:Y:S01]  /*0960*/  IMAD.MOV.U32 R2, RZ, RZ, RZ ;  /* 0x000000ffff027224 */ /* 0x000fe200078e00ff */
[----:B------:R-:W-:-:S05]  /*0970*/  IADD3 R9, PT, PT, -R9, -0x43300000, RZ ;  /* 0xbcd0000009097810 */ /* 0x000fca0007ffe1ff */
[----:B------:R-:W-:Y:S02]  /*0980*/  DFMA R2, R12, -R2, R10 ;  /* 0x800000020c02722b */ /* 0x000fe4000000000a */
[----:B------:R-:W-:-:S08]  /*0990*/  DMUL.RP R10, R10, R18 ;  /* 0x000000120a0a7228 */ /* 0x000fd00000008000 */
[----:B------:R-:W-:Y:S02]  /*09a0*/  FSETP.NEU.AND P0, PT, |R3|, R9, PT ;  /* 0x000000090300720b */ /* 0x000fe40003f0d200 */
[----:B------:R-:W-:Y:S02]  /*09b0*/  LOP3.LUT R5, R11, R5, RZ, 0x3c, !PT ;  /* 0x000000050b057212 */ /* 0x000fe400078e3cff */
[----:B------:R-:W-:Y:S02]  /*09c0*/  FSEL R12, R10, R12, !P0 ;  /* 0x0000000c0a0c7208 */ /* 0x000fe40004000000 */
[----:B------:R-:W-:Y:S01]  /*09d0*/  FSEL R13, R5, R13, !P0 ;  /* 0x0000000d050d7208 */ /* 0x000fe20004000000 */
[----:B------:R-:W-:Y:S06]  /*09e0*/  BRA `(.L_x_4) ;  /* 0x0000000000447947 */ /* 0x000fec0003800000 */
.L_x_3:
[----:B------:R-:W-:-:S14]  /*09f0*/  DSETP.NAN.AND P0, PT, R4, R4, PT ;  /* 0x000000040400722a */ /* 0x000fdc0003f08000 */
[----:B------:R-:W-:Y:S05]  /*0a00*/  @P0 BRA `(.L_x_5) ;  /* 0x0000000000340947 */ /* 0x000fea0003800000 */
[----:B------:R-:W-:Y:S01]  /*0a10*/  ISETP.NE.AND P0, PT, R16, R9, PT ;  /* 0x000000091000720c */ /* 0x000fe20003f05270 */
[----:B------:R-:W-:Y:S01]  /*0a20*/  IMAD.MOV.U32 R12, RZ, RZ, 0x0 ;  /* 0x00000000ff0c7424 */ /* 0x000fe200078e00ff */
[----:B------:R-:W-:-:S11]  /*0a30*/  MOV R13, 0xfff80000 ;  /* 0xfff80000000d7802 */ /* 0x000fd60000000f00 */
[----:B------:R-:W-:Y:S05]  /*0a40*/  @!P0 BRA `(.L_x_4) ;  /* 0x00000000002c8947 */ /* 0x000fea0003800000 */
[----:B------:R-:W-:Y:S02]  /*0a50*/  ISETP.NE.AND P0, PT, R16, 0x7ff00000, PT ;  /* 0x7ff000001000780c */ /* 0x000fe40003f05270 */
[----:B------:R-:W-:Y:S02]  /*0a60*/  LOP3.LUT R4, R5, 0x40000000, RZ, 0x3c, !PT ;  /* 0x4000000005047812 */ /* 0x000fe400078e3cff */
[----:B------:R-:W-:Y:S02]  /*0a70*/  ISETP.EQ.OR P0, PT, R9, RZ, !P0 ;  /* 0x000000ff0900720c */ /* 0x000fe40004702670 */
[----:B------:R-:W-:-:S11]  /*0a80*/  LOP3.LUT R13, R4, 0x80000000, RZ, 0xc0, !PT ;  /* 0x80000000040d7812 */ /* 0x000fd600078ec0ff */
[----:B------:R-:W-:Y:S01]  /*0a90*/  @P0 LOP3.LUT R2, R13, 0x7ff00000, RZ, 0xfc, !PT ;  /* 0x7ff000000d020812 */ /* 0x000fe200078efcff */
[----:B------:R-:W-:Y:S02]  /*0aa0*/  @!P0 IMAD.MOV.U32 R12, RZ, RZ, RZ ;  /* 0x000000ffff0c8224 */ /* 0x000fe400078e00ff */
[----:B------:R-:W-:Y:S01]  /*0ab0*/  @P0 IMAD.MOV.U32 R12, RZ, RZ, RZ ;  /* 0x000000ffff0c0224 */ /* 0x000fe200078e00ff */
[----:B------:R-:W-:Y:S01]  /*0ac0*/  @P0 MOV R13, R2 ;  /* 0x00000002000d0202 */ /* 0x000fe20000000f00 */
[----:B------:R-:W-:Y:S06]  /*0ad0*/  BRA `(.L_x_4) ;  /* 0x0000000000087947 */ /* 0x000fec0003800000 */
.L_x_5:
[----:B------:R-:W-:Y:S01]  /*0ae0*/  LOP3.LUT R13, R5, 0x80000, RZ, 0xfc, !PT ;  /* 0x00080000050d7812 */ /* 0x000fe200078efcff */
[----:B------:R-:W-:-:S07]  /*0af0*/  IMAD.MOV.U32 R12, RZ, RZ, R4 ;  /* 0x000000ffff0c7224 */ /* 0x000fce00078e0004 */
.L_x_4:
[----:B------:R-:W-:Y:S01]  /*0b00*/  IMAD.MOV.U32 R9, RZ, RZ, 0x0 ;  /* 0x00000000ff097424 */ /* 0x000fe200078e00ff */
[----:B------:R-:W-:Y:S01]  /*0b10*/  MOV R3, R13 ;  /* 0x0000000d00037202 */ /* 0x000fe20000000f00 */
[----:B------:R-:W-:Y:S02]  /*0b20*/  IMAD.MOV.U32 R2, RZ, RZ, R12 ;  /* 0x000000ffff027224 */ /* 0x000fe400078e000c */
[----:B------:R-:W-:Y:S05]  /*0b30*/  RET.REL.NODEC R8 `(_Z9iterationPPPdS1_S1_iiS_) ;  /* 0xfffffff408307950 */ /* 0x000fea0003c3ffff */
.L_x_6:
[----:B------:R-:W-:-:S00]  /*0b40*/  BRA `(.L_x_6) ;  /* 0xfffffffc00fc7947 */ /* 0x000fc0000383ffff */
[----:B------:R-:W-:-:S00]  /*0b50*/  NOP ;  /* 0x0000000000007918 */ /* 0x000fc00000000000 */
        /* <DEDUP_REMOVED lines=10> */
.L_x_7:


//--------------------- .nv.shared.reserved.0     --------------------------
	.section	.nv.shared.reserved.0,"aw",@nobits
	.weak		__nv_reservedSMEM_offset_0_alias
	.size		__nv_reservedSMEM_offset_0_alias, 0, 64
	.other		__nv_reservedSMEM_offset_0_alias,@"STO_CUDA_RESERVED_SHARED STV_DEFAULT"
__nv_reservedSMEM_offset_0_alias:
	.zero		0
	.zero		64


//--------------------- .nv.constant0._Z9iterationPPPdS1_S1_iiS_ --------------------------
	.section	.nv.constant0._Z9iterationPPPdS1_S1_iiS_,"a",@progbits
	.sectionflags	@""
	.align	4
.nv.constant0._Z9iterationPPPdS1_S1_iiS_:
	.zero		936


//--------------------- SYMBOLS --------------------------

	.type		.nv.reservedSmem.offset0,@object
	.size		.nv.reservedSmem.offset0,0x4
